//
// Generated by NVIDIA NVVM Compiler
//
// Compiler Build ID: CL-36424714
// Cuda compilation tools, release 13.0, V13.0.88
// Based on NVVM 20.0.0
//

.version 9.0
.target sm_100
.address_size 64

	// .globl	_Z6vecBfsiPPiPbS1_

.visible .entry _Z6vecBfsiPPiPbS1_(
	.param .u32 _Z6vecBfsiPPiPbS1__param_0,
	.param .u64 .ptr .align 1 _Z6vecBfsiPPiPbS1__param_1,
	.param .u64 .ptr .align 1 _Z6vecBfsiPPiPbS1__param_2,
	.param .u64 .ptr .align 1 _Z6vecBfsiPPiPbS1__param_3
)
{
	.reg .pred 	%p<38>;
	.reg .b16 	%rs<23>;
	.reg .b32 	%r<32>;
	.reg .b64 	%rd<47>;

	ld.param.u32 	%r16, [_Z6vecBfsiPPiPbS1__param_0];
	ld.param.u64 	%rd14, [_Z6vecBfsiPPiPbS1__param_1];
	ld.param.u64 	%rd15, [_Z6vecBfsiPPiPbS1__param_2];
	ld.param.u64 	%rd16, [_Z6vecBfsiPPiPbS1__param_3];
	cvta.to.global.u64 	%rd1, %rd15;
	cvta.to.global.u64 	%rd2, %rd16;
	mov.u32 	%r28, %ctaid.x;
	setp.ge.s32 	%p1, %r28, %r16;
	@%p1 bra 	$L__BB0_33;
	mov.u32 	%r2, %ctaid.y;
	sub.s32 	%r17, %r16, %r2;
	and.b32  	%r3, %r17, 3;
	cvt.u64.u32 	%rd17, %r2;
	add.s64 	%rd3, %rd1, %rd17;
	add.s32 	%r4, %r2, 1;
	add.s32 	%r5, %r2, 2;
	add.s32 	%r6, %r2, 3;
	sub.s32 	%r7, %r2, %r16;
	cvta.to.global.u64 	%rd4, %rd14;
$L__BB0_2:
	setp.ne.s32 	%p2, %r28, 5000;
	@%p2 bra 	$L__BB0_4;
	mov.b16 	%rs1, 1;
	st.global.u8 	[%rd2], %rs1;
$L__BB0_4:
	setp.ge.u32 	%p3, %r2, %r16;
	@%p3 bra 	$L__BB0_32;
	setp.eq.s32 	%p4, %r3, 0;
	mul.wide.u32 	%rd18, %r28, 8;
	add.s64 	%rd5, %rd4, %rd18;
	mov.u32 	%r29, %r2;
	@%p4 bra 	$L__BB0_17;
	ld.global.u64 	%rd19, [%rd5];
	cvta.to.global.u64 	%rd20, %rd19;
	mul.wide.u32 	%rd21, %r2, 4;
	add.s64 	%rd22, %rd20, %rd21;
	ld.global.u32 	%r18, [%rd22];
	setp.eq.s32 	%p5, %r18, 99999;
	setp.eq.s32 	%p6, %r28, %r2;
	or.pred  	%p7, %p6, %p5;
	@%p7 bra 	$L__BB0_9;
	ld.global.u8 	%rs2, [%rd3];
	setp.ne.s16 	%p8, %rs2, 0;
	@%p8 bra 	$L__BB0_9;
	mov.b16 	%rs3, 1;
	st.global.u8 	[%rd3], %rs3;
	mov.b16 	%rs4, 0;
	st.global.u8 	[%rd2], %rs4;
$L__BB0_9:
	setp.eq.s32 	%p9, %r3, 1;
	mov.u32 	%r29, %r4;
	@%p9 bra 	$L__BB0_17;
	ld.global.u64 	%rd23, [%rd5];
	cvta.to.global.u64 	%rd24, %rd23;
	add.s64 	%rd26, %rd24, %rd21;
	ld.global.u32 	%r19, [%rd26+4];
	setp.eq.s32 	%p10, %r19, 99999;
	setp.eq.s32 	%p11, %r28, %r4;
	or.pred  	%p12, %p11, %p10;
	@%p12 bra 	$L__BB0_13;
	ld.global.u8 	%rs5, [%rd3+1];
	setp.ne.s16 	%p13, %rs5, 0;
	@%p13 bra 	$L__BB0_13;
	mov.b16 	%rs6, 1;
	st.global.u8 	[%rd3+1], %rs6;
	mov.b16 	%rs7, 0;
	st.global.u8 	[%rd2], %rs7;
$L__BB0_13:
	setp.eq.s32 	%p14, %r3, 2;
	mov.u32 	%r29, %r5;
	@%p14 bra 	$L__BB0_17;
	ld.global.u64 	%rd27, [%rd5];
	cvta.to.global.u64 	%rd28, %rd27;
	add.s64 	%rd30, %rd28, %rd21;
	ld.global.u32 	%r20, [%rd30+8];
	setp.eq.s32 	%p15, %r20, 99999;
	setp.eq.s32 	%p16, %r28, %r5;
	or.pred  	%p17, %p16, %p15;
	mov.u32 	%r29, %r6;
	@%p17 bra 	$L__BB0_17;
	ld.global.u8 	%rs8, [%rd3+2];
	setp.ne.s16 	%p18, %rs8, 0;
	mov.u32 	%r29, %r6;
	@%p18 bra 	$L__BB0_17;
	mov.b16 	%rs9, 1;
	st.global.u8 	[%rd3+2], %rs9;
	mov.b16 	%rs10, 0;
	st.global.u8 	[%rd2], %rs10;
	mov.u32 	%r29, %r6;
$L__BB0_17:
	setp.gt.u32 	%p19, %r7, -4;
	@%p19 bra 	$L__BB0_32;
	sub.s32 	%r30, %r29, %r28;
$L__BB0_19:
	ld.global.u64 	%rd45, [%rd5];
	cvta.to.global.u64 	%rd31, %rd45;
	cvt.u64.u32 	%rd32, %r29;
	mul.wide.u32 	%rd33, %r29, 4;
	add.s64 	%rd34, %rd31, %rd33;
	ld.global.u32 	%r21, [%rd34];
	setp.eq.s32 	%p20, %r21, 99999;
	setp.eq.s32 	%p21, %r30, 0;
	add.s64 	%rd7, %rd1, %rd32;
	or.pred  	%p22, %p21, %p20;
	@%p22 bra 	$L__BB0_22;
	ld.global.u8 	%rs11, [%rd7];
	setp.ne.s16 	%p23, %rs11, 0;
	@%p23 bra 	$L__BB0_22;
	mov.b16 	%rs12, 1;
	st.global.u8 	[%rd7], %rs12;
	mov.b16 	%rs13, 0;
	st.global.u8 	[%rd2], %rs13;
	ld.global.u64 	%rd45, [%rd5];
$L__BB0_22:
	add.s32 	%r22, %r29, 1;
	cvta.to.global.u64 	%rd35, %rd45;
	mul.wide.u32 	%rd36, %r29, 4;
	add.s64 	%rd37, %rd35, %rd36;
	ld.global.u32 	%r23, [%rd37+4];
	setp.eq.s32 	%p24, %r23, 99999;
	setp.eq.s32 	%p25, %r28, %r22;
	or.pred  	%p26, %p25, %p24;
	@%p26 bra 	$L__BB0_25;
	ld.global.u8 	%rs14, [%rd7+1];
	setp.ne.s16 	%p27, %rs14, 0;
	@%p27 bra 	$L__BB0_25;
	mov.b16 	%rs15, 1;
	st.global.u8 	[%rd7+1], %rs15;
	mov.b16 	%rs16, 0;
	st.global.u8 	[%rd2], %rs16;
	ld.global.u64 	%rd45, [%rd5];
$L__BB0_25:
	add.s32 	%r24, %r29, 2;
	cvta.to.global.u64 	%rd38, %rd45;
	mul.wide.u32 	%rd39, %r29, 4;
	add.s64 	%rd40, %rd38, %rd39;
	ld.global.u32 	%r25, [%rd40+8];
	setp.eq.s32 	%p28, %r25, 99999;
	setp.eq.s32 	%p29, %r28, %r24;
	or.pred  	%p30, %p29, %p28;
	@%p30 bra 	$L__BB0_28;
	ld.global.u8 	%rs17, [%rd7+2];
	setp.ne.s16 	%p31, %rs17, 0;
	@%p31 bra 	$L__BB0_28;
	mov.b16 	%rs18, 1;
	st.global.u8 	[%rd7+2], %rs18;
	mov.b16 	%rs19, 0;
	st.global.u8 	[%rd2], %rs19;
	ld.global.u64 	%rd45, [%rd5];
$L__BB0_28:
	add.s32 	%r26, %r29, 3;
	cvta.to.global.u64 	%rd41, %rd45;
	add.s64 	%rd43, %rd41, %rd39;
	ld.global.u32 	%r27, [%rd43+12];
	setp.eq.s32 	%p32, %r27, 99999;
	setp.eq.s32 	%p33, %r28, %r26;
	or.pred  	%p34, %p33, %p32;
	@%p34 bra 	$L__BB0_31;
	ld.global.u8 	%rs20, [%rd7+3];
	setp.ne.s16 	%p35, %rs20, 0;
	@%p35 bra 	$L__BB0_31;
	mov.b16 	%rs21, 1;
	st.global.u8 	[%rd7+3], %rs21;
	mov.b16 	%rs22, 0;
	st.global.u8 	[%rd2], %rs22;
$L__BB0_31:
	add.s32 	%r29, %r29, 4;
	add.s32 	%r30, %r30, 4;
	setp.ne.s32 	%p36, %r29, %r16;
	@%p36 bra 	$L__BB0_19;
$L__BB0_32:
	add.s32 	%r28, %r28, 1;
	setp.ne.s32 	%p37, %r28, %r16;
	@%p37 bra 	$L__BB0_2;
$L__BB0_33:
	ret;

}


// ===== COMPILED SASS (sm_100) =====

	.target	sm_100

	.elftype	@"ET_EXEC"


//--------------------- .note.nv.tkinfo           --------------------------
	.section	.note.nv.tkinfo,"",@"SHT_NOTE"
	.sectionflags	@"SHF_NOTE_NV_TKINFO"
	.tkinfo
        /*0018*/ 	.word	0x00000002
        /*0030*/ 	.string	""
        /*0030*/ 	.string	"ptxas"
        /*0030*/ 	.string	"Cuda compilation tools, release 13.0, V13.0.88"
        /*0030*/ 	.string	"Build cuda_13.0.r13.0/compiler.36424714_0"
        /*0030*/ 	.string	"-arch sm_100 -m 64 "



//--------------------- .note.nv.cuinfo           --------------------------
	.section	.note.nv.cuinfo,"",@"SHT_NOTE"
	.sectionflags	@"SHF_NOTE_NV_CUINFO"
        /*0018*/ 	.short	0x0002
        /*001a*/ 	.short	0x0064
        /*001c*/ 	.short	0x0082
	.zero		2


//--------------------- .nv.info                  --------------------------
	.section	.nv.info,"",@"SHT_CUDA_INFO"
	.align	4


	//----- nvinfo : EIATTR_REGCOUNT
	.align		4
        /*0000*/ 	.byte	0x04, 0x2f
        /*0002*/ 	.short	(.L_1 - .L_0)
	.align		4
.L_0:
        /*0004*/ 	.word	index@(_Z6vecBfsiPPiPbS1_)
        /*0008*/ 	.word	0x00000017


	//----- nvinfo : EIATTR_FRAME_SIZE
	.align		4
.L_1:
        /*000c*/ 	.byte	0x04, 0x11
        /*000e*/ 	.short	(.L_3 - .L_2)
	.align		4
.L_2:
        /*0010*/ 	.word	index@(_Z6vecBfsiPPiPbS1_)
        /*0014*/ 	.word	0x00000000


	//----- nvinfo : EIATTR_MIN_STACK_SIZE
	.align		4
.L_3:
        /*0018*/ 	.byte	0x04, 0x12
        /*001a*/ 	.short	(.L_5 - .L_4)
	.align		4
.L_4:
        /*001c*/ 	.word	index@(_Z6vecBfsiPPiPbS1_)
        /*0020*/ 	.word	0x00000000
.L_5:


//--------------------- .nv.compat                --------------------------
	.section	.nv.compat,"",@"SHT_CUDA_COMPAT_INFO"
	.align	4
        /*0000*/ 	.byte	0x02, 0x09, 0x00, 0x00, 0x02, 0x02, 0x01, 0x00, 0x02, 0x05, 0x05, 0x00, 0x03, 0x07, 0x01, 0x01
        /*0010*/ 	.byte	0x02, 0x03, 0x00, 0x00, 0x02, 0x06, 0x01, 0x00, 0x04, 0x0b, 0x08, 0x00, 0x09, 0x00, 0x00, 0x00
        /*0020*/ 	.byte	0x00, 0x00, 0x00, 0x00


//--------------------- .nv.info._Z6vecBfsiPPiPbS1_ --------------------------
	.section	.nv.info._Z6vecBfsiPPiPbS1_,"",@"SHT_CUDA_INFO"
	.sectionflags	@""
	.align	4


	//----- nvinfo : EIATTR_CUDA_API_VERSION
	.align		4
        /*0000*/ 	.byte	0x04, 0x37
        /*0002*/ 	.short	(.L_7 - .L_6)
.L_6:
        /*0004*/ 	.word	0x00000082


	//----- nvinfo : EIATTR_KPARAM_INFO
	.align		4
.L_7:
        /*0008*/ 	.byte	0x04, 0x17
        /*000a*/ 	.short	(.L_9 - .L_8)
.L_8:
        /*000c*/ 	.word	0x00000000
        /*0010*/ 	.short	0x0003
        /*0012*/ 	.short	0x0018
        /*0014*/ 	.byte	0x00, 0xf5, 0x21, 0x00


	//----- nvinfo : EIATTR_KPARAM_INFO
	.align		4
.L_9:
        /*0018*/ 	.byte	0x04, 0x17
        /*001a*/ 	.short	(.L_11 - .L_10)
.L_10:
        /*001c*/ 	.word	0x00000000
        /*0020*/ 	.short	0x0002
        /*0022*/ 	.short	0x0010
        /*0024*/ 	.byte	0x00, 0xf5, 0x21, 0x00


	//----- nvinfo : EIATTR_KPARAM_INFO
	.align		4
.L_11:
        /*0028*/ 	.byte	0x04, 0x17
        /*002a*/ 	.short	(.L_13 - .L_12)
.L_12:
        /*002c*/ 	.word	0x00000000
        /*0030*/ 	.short	0x0001
        /*0032*/ 	.short	0x0008
        /*0034*/ 	.byte	0x00, 0xf5, 0x21, 0x00


	//----- nvinfo : EIATTR_KPARAM_INFO
	.align		4
.L_13:
        /*0038*/ 	.byte	0x04, 0x17
        /*003a*/ 	.short	(.L_15 - .L_14)
.L_14:
        /*003c*/ 	.word	0x00000000
        /*0040*/ 	.short	0x0000
        /*0042*/ 	.short	0x0000
        /*0044*/ 	.byte	0x00, 0xf0, 0x11, 0x00


	//----- nvinfo : EIATTR_SPARSE_MMA_MASK
	.align		4
.L_15:
        /*0048*/ 	.byte	0x03, 0x50
        /*004a*/ 	.short	0x0000


	//----- nvinfo : EIATTR_MAXREG_COUNT
	.align		4
        /*004c*/ 	.byte	0x03, 0x1b
        /*004e*/ 	.short	0x00ff


	//----- nvinfo : EIATTR_MERCURY_ISA_VERSION
	.align		4
        /*0050*/ 	.byte	0x03, 0x5f
        /*0052*/ 	.short	0x0101


	//----- nvinfo : EIATTR_VRC_CTA_INIT_COUNT
	.align		4
        /*0054*/ 	.byte	0x02, 0x4a
	.zero		1
	.zero		1


	//----- nvinfo : EIATTR_EXIT_INSTR_OFFSETS
	.align		4
        /*0058*/ 	.byte	0x04, 0x1c
        /*005a*/ 	.short	(.L_17 - .L_16)


	//   ....[0]....
.L_16:
        /*005c*/ 	.word	0x00000040


	//   ....[1]....
        /*0060*/ 	.word	0x000008b0


	//----- nvinfo : EIATTR_CBANK_PARAM_SIZE
	.align		4
.L_17:
        /*0064*/ 	.byte	0x03, 0x19
        /*0066*/ 	.short	0x0020


	//----- nvinfo : EIATTR_PARAM_CBANK
	.align		4
        /*0068*/ 	.byte	0x04, 0x0a
        /*006a*/ 	.short	(.L_19 - .L_18)
	.align		4
.L_18:
        /*006c*/ 	.word	index@(.nv.constant0._Z6vecBfsiPPiPbS1_)
        /*0070*/ 	.short	0x0380
        /*0072*/ 	.short	0x0020


	//----- nvinfo : EIATTR_SW_WAR
	.align		4
.L_19:
        /*0074*/ 	.byte	0x04, 0x36
        /*0076*/ 	.short	(.L_21 - .L_20)
.L_20:
        /*0078*/ 	.word	0x00000008
.L_21:


//--------------------- .nv.callgraph             --------------------------
	.section	.nv.callgraph,"",@"SHT_CUDA_CALLGRAPH"
	.align	4
	.sectionentsize	8
	.align		4
        /*0000*/ 	.word	0x00000000
	.align		4
        /*0004*/ 	.word	0xffffffff
	.align		4
        /*0008*/ 	.word	0x00000000
	.align		4
        /*000c*/ 	.word	0xfffffffe
	.align		4
        /*0010*/ 	.word	0x00000000
	.align		4
        /*0014*/ 	.word	0xfffffffd
	.align		4
        /*0018*/ 	.word	0x00000000
	.align		4
        /*001c*/ 	.word	0xfffffffc


//--------------------- .text._Z6vecBfsiPPiPbS1_  --------------------------
	.section	.text._Z6vecBfsiPPiPbS1_,"ax",@progbits
	.align	128
        .global         _Z6vecBfsiPPiPbS1_
        .type           _Z6vecBfsiPPiPbS1_,@function
        .size           _Z6vecBfsiPPiPbS1_,(.L_x_11 - _Z6vecBfsiPPiPbS1_)
        .other          _Z6vecBfsiPPiPbS1_,@"STO_CUDA_ENTRY STV_DEFAULT"
_Z6vecBfsiPPiPbS1_:
.text._Z6vecBfsiPPiPbS1_:
[----:B------:R-:W-:Y:S08]  /*0000*/  LDC R1, c[0x0][0x37c] ;  /* 0x0000df00ff017b82 */ /* 0x000ff00000000800 */
[----:B------:R-:W0:Y:S08]  /*0010*/  S2UR UR4, SR_CTAID.X ;  /* 0x00000000000479c3 */ /* 0x000e300000002500 */
[----:B------:R-:W0:Y:S02]  /*0020*/  LDC R5, c[0x0][0x380] ;  /* 0x0000e000ff057b82 */ /* 0x000e240000000800 */
[----:B0-----:R-:W-:-:S13]  /*0030*/  ISETP.LE.AND P0, PT, R5, UR4, PT ;  /* 0x0000000405007c0c */ /* 0x001fda000bf03270 */
[----:B------:R-:W-:Y:S05]  /*0040*/  @P0 EXIT ;  /* 0x000000000000094d */ /* 0x000fea0003800000 */
[----:B------:R-:W0:Y:S01]  /*0050*/  S2R R0, SR_CTAID.Y ;  /* 0x0000000000007919 */ /* 0x000e220000002600 */
[----:B------:R-:W1:Y:S01]  /*0060*/  LDCU.64 UR8, c[0x0][0x390] ;  /* 0x00007200ff0877ac */ /* 0x000e620008000a00 */
[----:B------:R-:W-:Y:S01]  /*0070*/  IMAD.U32 R7, RZ, RZ, UR4 ;  /* 0x00000004ff077e24 */ /* 0x000fe2000f8e00ff */
[----:B------:R-:W2:Y:S01]  /*0080*/  LDCU.64 UR6, c[0x0][0x358] ;  /* 0x00006b00ff0677ac */ /* 0x000ea20008000a00 */
[C---:B0-----:R-:W-:Y:S01]  /*0090*/  IMAD.IADD R3, R0.reuse, 0x1, -R5 ;  /* 0x0000000100037824 */ /* 0x041fe200078e0a05 */
[C---:B-1----:R-:W-:Y:S01]  /*00a0*/  IADD3 R2, P0, PT, R0.reuse, UR8, RZ ;  /* 0x0000000800027c10 */ /* 0x042fe2000ff1e0ff */
[----:B------:R-:W-:Y:S02]  /*00b0*/  IMAD.IADD R10, R5, 0x1, -R0 ;  /* 0x00000001050a7824 */ /* 0x000fe400078e0a00 */
[----:B------:R-:W-:Y:S01]  /*00c0*/  VIADD R6, R0, 0x1 ;  /* 0x0000000100067836 */ /* 0x000fe20000000000 */
[----:B------:R-:W-:Y:S01]  /*00d0*/  ISETP.GT.U32.AND P1, PT, R3, -0x4, PT ;  /* 0xfffffffc0300780c */ /* 0x000fe20003f24070 */
[----:B------:R-:W-:Y:S01]  /*00e0*/  IMAD.X R3, RZ, RZ, UR9, P0 ;  /* 0x00000009ff037e24 */ /* 0x000fe200080e06ff */
[----:B------:R-:W-:Y:S01]  /*00f0*/  LOP3.LUT R10, R10, 0x3, RZ, 0xc0, !PT ;  /* 0x000000030a0a7812 */ /* 0x000fe200078ec0ff */
[----:B------:R-:W-:-:S02]  /*0100*/  VIADD R8, R0, 0x2 ;  /* 0x0000000200087836 */ /* 0x000fc40000000000 */
[----:B--2---:R-:W-:-:S08]  /*0110*/  VIADD R9, R0, 0x3 ;  /* 0x0000000300097836 */ /* 0x004fd00000000000 */
.L_x_9:
[----:B------:R-:W-:Y:S01]  /*0120*/  ISETP.NE.AND P0, PT, R7, 0x1388, PT ;  /* 0x000013880700780c */ /* 0x000fe20003f05270 */
[----:B------:R-:W0:Y:S01]  /*0130*/  LDCU UR4, c[0x0][0x380] ;  /* 0x00007000ff0477ac */ /* 0x000e220008000800 */
[----:B------:R-:W-:-:S11]  /*0140*/  IMAD.MOV.U32 R11, RZ, RZ, 0x1 ;  /* 0x00000001ff0b7424 */ /* 0x000fd600078e00ff */
[----:B-1----:R-:W1:Y:S02]  /*0150*/  @!P0 LDC.64 R4, c[0x0][0x398] ;  /* 0x0000e600ff048b82 */ /* 0x002e640000000a00 */
[----:B-1----:R1:W-:Y:S01]  /*0160*/  @!P0 STG.E.U8 desc[UR6][R4.64], R11 ;  /* 0x0000000b04008986 */ /* 0x0023e2000c101106 */
[----:B0-----:R-:W-:-:S13]  /*0170*/  ISETP.GE.U32.AND P0, PT, R0, UR4, PT ;  /* 0x0000000400007c0c */ /* 0x001fda000bf06070 */
[----:B-12---:R-:W-:Y:S05]  /*0180*/  @P0 BRA `(.L_x_0) ;  /* 0x0000000400bc0947 */ /* 0x006fea0003800000 */
[----:B------:R-:W0:Y:S01]  /*0190*/  LDC.64 R4, c[0x0][0x388] ;  /* 0x0000e200ff047b82 */ /* 0x000e220000000a00 */
[----:B------:R-:W-:Y:S01]  /*01a0*/  ISETP.NE.AND P0, PT, R10, RZ, PT ;  /* 0x000000ff0a00720c */ /* 0x000fe20003f05270 */
[----:B------:R-:W-:Y:S02]  /*01b0*/  IMAD.MOV.U32 R11, RZ, RZ, R0 ;  /* 0x000000ffff0b7224 */ /* 0x000fe400078e0000 */
[----:B0-----:R-:W-:-:S10]  /*01c0*/  IMAD.WIDE.U32 R4, R7, 0x8, R4 ;  /* 0x0000000807047825 */ /* 0x001fd400078e0004 */
[----:B------:R-:W-:Y:S05]  /*01d0*/  @!P0 BRA `(.L_x_1) ;  /* 0x0000000000b48947 */ /* 0x000fea0003800000 */
[----:B------:R-:W2:Y:S02]  /*01e0*/  LDG.E.64 R12, desc[UR6][R4.64] ;  /* 0x00000006040c7981 */ /* 0x000ea4000c1e1b00 */
[----:B--2---:R-:W-:-:S06]  /*01f0*/  IMAD.WIDE.U32 R12, R0, 0x4, R12 ;  /* 0x00000004000c7825 */ /* 0x004fcc00078e000c */
[----:B------:R-:W2:Y:S01]  /*0200*/  LDG.E R12, desc[UR6][R12.64] ;  /* 0x000000060c0c7981 */ /* 0x000ea2000c1e1900 */
[----:B------:R-:W-:Y:S02]  /*0210*/  ISETP.NE.AND P2, PT, R10, 0x1, PT ;  /* 0x000000010a00780c */ /* 0x000fe40003f45270 */
[----:B--2---:R-:W-:-:S04]  /*0220*/  ISETP.NE.AND P0, PT, R12, 0x1869f, PT ;  /* 0x0001869f0c00780c */ /* 0x004fc80003f05270 */
[----:B------:R-:W-:-:S13]  /*0230*/  ISETP.EQ.OR P0, PT, R7, R0, !P0 ;  /* 0x000000000700720c */ /* 0x000fda0004702670 */
[----:B------:R-:W-:Y:S05]  /*0240*/  @P0 BRA `(.L_x_2) ;  /* 0x0000000000180947 */ /* 0x000fea0003800000 */
[----:B------:R-:W2:Y:S02]  /*0250*/  LDG.E.U8 R11, desc[UR6][R2.64] ;  /* 0x00000006020b7981 */ /* 0x000ea4000c1e1100 */
[----:B--2---:R-:W-:Y:S01]  /*0260*/  ISETP.NE.AND P0, PT, R11, RZ, PT ;  /* 0x000000ff0b00720c */ /* 0x004fe20003f05270 */
[----:B------:R-:W-:-:S12]  /*0270*/  HFMA2 R11, -RZ, RZ, 0, 5.9604644775390625e-08 ;  /* 0x00000001ff0b7431 */ /* 0x000fd800000001ff */
[----:B------:R-:W0:Y:S01]  /*0280*/  @!P0 LDC.64 R12, c[0x0][0x398] ;  /* 0x0000e600ff0c8b82 */ /* 0x000e220000000a00 */
[----:B------:R1:W-:Y:S04]  /*0290*/  @!P0 STG.E.U8 desc[UR6][R2.64], R11 ;  /* 0x0000000b02008986 */ /* 0x0003e8000c101106 */
[----:B0-----:R1:W-:Y:S02]  /*02a0*/  @!P0 STG.E.U8 desc[UR6][R12.64], RZ ;  /* 0x000000ff0c008986 */ /* 0x0013e4000c101106 */
.L_x_2:
[----:B-1----:R-:W-:Y:S01]  /*02b0*/  IMAD.MOV.U32 R11, RZ, RZ, R6 ;  /* 0x000000ffff0b7224 */ /* 0x002fe200078e0006 */
[----:B------:R-:W-:Y:S06]  /*02c0*/  @!P2 BRA `(.L_x_1) ;  /* 0x000000000078a947 */ /* 0x000fec0003800000 */
        /* <DEDUP_REMOVED lines=9> */
[----:B------:R-:W-:-:S12]  /*0360*/  IMAD.MOV.U32 R11, RZ, RZ, 0x1 ;  /* 0x00000001ff0b7424 */ /* 0x000fd800078e00ff */
[----:B------:R-:W0:Y:S01]  /*0370*/  @!P0 LDC.64 R12, c[0x0][0x398] ;  /* 0x0000e600ff0c8b82 */ /* 0x000e220000000a00 */
[----:B------:R1:W-:Y:S04]  /*0380*/  @!P0 STG.E.U8 desc[UR6][R2.64+0x1], R11 ;  /* 0x0000010b02008986 */ /* 0x0003e8000c101106 */
[----:B0-----:R1:W-:Y:S02]  /*0390*/  @!P0 STG.E.U8 desc[UR6][R12.64], RZ ;  /* 0x000000ff0c008986 */ /* 0x0013e4000c101106 */
.L_x_3:
[----:B-1----:R-:W-:Y:S01]  /*03a0*/  IMAD.MOV.U32 R11, RZ, RZ, R8 ;  /* 0x000000ffff0b7224 */ /* 0x002fe200078e0008 */
[----:B------:R-:W-:Y:S06]  /*03b0*/  @!P2 BRA `(.L_x_1) ;  /* 0x00000000003ca947 */ /* 0x000fec0003800000 */
[----:B------:R-:W2:Y:S02]  /*03c0*/  LDG.E.64 R12, desc[UR6][R4.64] ;  /* 0x00000006040c7981 */ /* 0x000ea4000c1e1b00 */
[----:B--2---:R-:W-:-:S06]  /*03d0*/  IMAD.WIDE.U32 R12, R0, 0x4, R12 ;  /* 0x00000004000c7825 */ /* 0x004fcc00078e000c */
[----:B------:R-:W2:Y:S01]  /*03e0*/  LDG.E R12, desc[UR6][R12.64+0x8] ;  /* 0x000008060c0c7981 */ /* 0x000ea2000c1e1900 */
[----:B------:R-:W-:Y:S01]  /*03f0*/  IMAD.MOV.U32 R11, RZ, RZ, R9 ;  /* 0x000000ffff0b7224 */ /* 0x000fe200078e0009 */
[----:B--2---:R-:W-:-:S04]  /*0400*/  ISETP.NE.AND P0, PT, R12, 0x1869f, PT ;  /* 0x0001869f0c00780c */ /* 0x004fc80003f05270 */
[----:B------:R-:W-:-:S13]  /*0410*/  ISETP.EQ.OR P0, PT, R7, R8, !P0 ;  /* 0x000000080700720c */ /* 0x000fda0004702670 */
[----:B------:R-:W-:Y:S05]  /*0420*/  @P0 BRA `(.L_x_1) ;  /* 0x0000000000200947 */ /* 0x000fea0003800000 */
[----:B------:R-:W2:Y:S01]  /*0430*/  LDG.E.U8 R11, desc[UR6][R2.64+0x2] ;  /* 0x00000206020b7981 */ /* 0x000ea2000c1e1100 */
[----:B------:R-:W-:Y:S01]  /*0440*/  IMAD.MOV.U32 R14, RZ, RZ, 0x1 ;  /* 0x00000001ff0e7424 */ /* 0x000fe200078e00ff */
[----:B--2---:R-:W-:Y:S01]  /*0450*/  ISETP.NE.AND P0, PT, R11, RZ, PT ;  /* 0x000000ff0b00720c */ /* 0x004fe20003f05270 */
[----:B------:R-:W-:-:S12]  /*0460*/  IMAD.MOV.U32 R11, RZ, RZ, R9 ;  /* 0x000000ffff0b7224 */ /* 0x000fd800078e0009 */
[----:B------:R-:W0:Y:S01]  /*0470*/  @!P0 LDC.64 R12, c[0x0][0x398] ;  /* 0x0000e600ff0c8b82 */ /* 0x000e220000000a00 */
[----:B------:R1:W-:Y:S01]  /*0480*/  @!P0 STG.E.U8 desc[UR6][R2.64+0x2], R14 ;  /* 0x0000020e02008986 */ /* 0x0003e2000c101106 */
[----:B------:R-:W-:-:S03]  /*0490*/  @!P0 MOV R11, R9 ;  /* 0x00000009000b8202 */ /* 0x000fc60000000f00 */
[----:B0-----:R1:W-:Y:S04]  /*04a0*/  @!P0 STG.E.U8 desc[UR6][R12.64], RZ ;  /* 0x000000ff0c008986 */ /* 0x0013e8000c101106 */
.L_x_1:
[----:B------:R-:W-:Y:S05]  /*04b0*/  @P1 BRA `(.L_x_0) ;  /* 0x0000000000f01947 */ /* 0x000fea0003800000 */
[----:B------:R-:W-:Y:S01]  /*04c0*/  IMAD.IADD R18, R11, 0x1, -R7 ;  /* 0x000000010b127824 */ /* 0x000fe200078e0a07 */
[----:B------:R-:W0:Y:S01]  /*04d0*/  LDCU UR4, c[0x0][0x380] ;  /* 0x00007000ff0477ac */ /* 0x000e220008000800 */
[----:B------:R-:W2:Y:S05]  /*04e0*/  LDCU.64 UR8, c[0x0][0x390] ;  /* 0x00007200ff0877ac */ /* 0x000eaa0008000a00 */
.L_x_8:
[----:B-12---:R-:W3:Y:S02]  /*04f0*/  LDG.E.64 R12, desc[UR6][R4.64] ;  /* 0x00000006040c7981 */ /* 0x006ee4000c1e1b00 */
[----:B---3--:R-:W-:-:S06]  /*0500*/  IMAD.WIDE.U32 R16, R11, 0x4, R12 ;  /* 0x000000040b107825 */ /* 0x008fcc00078e000c */
[----:B------:R-:W3:Y:S01]  /*0510*/  LDG.E R16, desc[UR6][R16.64] ;  /* 0x0000000610107981 */ /* 0x000ee2000c1e1900 */
[----:B--2---:R-:W-:-:S05]  /*0520*/  IADD3 R14, P2, PT, R11, UR8, RZ ;  /* 0x000000080b0e7c10 */ /* 0x004fca000ff5e0ff */
[----:B------:R-:W-:Y:S01]  /*0530*/  IMAD.X R15, RZ, RZ, UR9, P2 ;  /* 0x00000009ff0f7e24 */ /* 0x000fe200090e06ff */
[----:B---3--:R-:W-:-:S04]  /*0540*/  ISETP.NE.AND P0, PT, R16, 0x1869f, PT ;  /* 0x0001869f1000780c */ /* 0x008fc80003f05270 */
[----:B------:R-:W-:-:S13]  /*0550*/  ISETP.EQ.OR P0, PT, R18, RZ, !P0 ;  /* 0x000000ff1200720c */ /* 0x000fda0004702670 */
[----:B------:R-:W-:Y:S05]  /*0560*/  @P0 BRA `(.L_x_4) ;  /* 0x00000000001c0947 */ /* 0x000fea0003800000 */
[----:B------:R-:W2:Y:S01]  /*0570*/  LDG.E.U8 R16, desc[UR6][R14.64] ;  /* 0x000000060e107981 */ /* 0x000ea2000c1e1100 */
[----:B------:R-:W-:Y:S01]  /*0580*/  IMAD.MOV.U32 R19, RZ, RZ, 0x1 ;  /* 0x00000001ff137424 */ /* 0x000fe200078e00ff */
[----:B--2---:R-:W-:-:S13]  /*0590*/  ISETP.NE.AND P0, PT, R16, RZ, PT ;  /* 0x000000ff1000720c */ /* 0x004fda0003f05270 */
[----:B------:R-:W1:Y:S01]  /*05a0*/  @!P0 LDC.64 R16, c[0x0][0x398] ;  /* 0x0000e600ff108b82 */ /* 0x000e620000000a00 */
[----:B------:R2:W-:Y:S04]  /*05b0*/  @!P0 STG.E.U8 desc[UR6][R14.64], R19 ;  /* 0x000000130e008986 */ /* 0x0005e8000c101106 */
[----:B-1----:R2:W-:Y:S04]  /*05c0*/  @!P0 STG.E.U8 desc[UR6][R16.64], RZ ;  /* 0x000000ff10008986 */ /* 0x0025e8000c101106 */
[----:B------:R2:W5:Y:S02]  /*05d0*/  @!P0 LDG.E.64 R12, desc[UR6][R4.64] ;  /* 0x00000006040c8981 */ /* 0x000564000c1e1b00 */
.L_x_4:
[----:B--2--5:R-:W-:-:S06]  /*05e0*/  IMAD.WIDE.U32 R16, R11, 0x4, R12 ;  /* 0x000000040b107825 */ /* 0x024fcc00078e000c */
[----:B------:R-:W2:Y:S01]  /*05f0*/  LDG.E R16, desc[UR6][R16.64+0x4] ;  /* 0x0000040610107981 */ /* 0x000ea2000c1e1900 */
[----:B------:R-:W-:Y:S01]  /*0600*/  VIADD R20, R11, 0x1 ;  /* 0x000000010b147836 */ /* 0x000fe20000000000 */
[----:B--2---:R-:W-:-:S04]  /*0610*/  ISETP.NE.AND P0, PT, R16, 0x1869f, PT ;  /* 0x0001869f1000780c */ /* 0x004fc80003f05270 */
[----:B------:R-:W-:-:S13]  /*0620*/  ISETP.EQ.OR P0, PT, R7, R20, !P0 ;  /* 0x000000140700720c */ /* 0x000fda0004702670 */
        /* <DEDUP_REMOVED lines=8> */
.L_x_5:
[----:B--2--5:R-:W-:-:S06]  /*06b0*/  IMAD.WIDE.U32 R16, R11, 0x4, R12 ;  /* 0x000000040b107825 */ /* 0x024fcc00078e000c */
[----:B------:R-:W2:Y:S01]  /*06c0*/  LDG.E R16, desc[UR6][R16.64+0x8] ;  /* 0x0000080610107981 */ /* 0x000ea2000c1e1900 */
[----:B------:R-:W-:Y:S01]  /*06d0*/  VIADD R20, R11, 0x2 ;  /* 0x000000020b147836 */ /* 0x000fe20000000000 */
[----:B--2---:R-:W-:-:S04]  /*06e0*/  ISETP.NE.AND P0, PT, R16, 0x1869f, PT ;  /* 0x0001869f1000780c */ /* 0x004fc80003f05270 */
[----:B------:R-:W-:-:S13]  /*06f0*/  ISETP.EQ.OR P0, PT, R7, R20, !P0 ;  /* 0x000000140700720c */ /* 0x000fda0004702670 */
[----:B------:R-:W-:Y:S05]  /*0700*/  @P0 BRA `(.L_x_6) ;  /* 0x00000000001c0947 */ /* 0x000fea0003800000 */
[----:B------:R-:W2:Y:S01]  /*0710*/  LDG.E.U8 R16, desc[UR6][R14.64+0x2] ;  /* 0x000002060e107981 */ /* 0x000ea2000c1e1100 */
[----:B------:R-:W-:Y:S01]  /*0720*/  HFMA2 R19, -RZ, RZ, 0, 5.9604644775390625e-08 ;  /* 0x00000001ff137431 */ /* 0x000fe200000001ff */
[----:B--2---:R-:W-:-:S13]  /*0730*/  ISETP.NE.AND P0, PT, R16, RZ, PT ;  /* 0x000000ff1000720c */ /* 0x004fda0003f05270 */
[----:B------:R-:W1:Y:S01]  /*0740*/  @!P0 LDC.64 R16, c[0x0][0x398] ;  /* 0x0000e600ff108b82 */ /* 0x000e620000000a00 */
[----:B------:R2:W-:Y:S04]  /*0750*/  @!P0 STG.E.U8 desc[UR6][R14.64+0x2], R19 ;  /* 0x000002130e008986 */ /* 0x0005e8000c101106 */
[----:B-1----:R2:W-:Y:S04]  /*0760*/  @!P0 STG.E.U8 desc[UR6][R16.64], RZ ;  /* 0x000000ff10008986 */ /* 0x0025e8000c101106 */
[----:B------:R2:W5:Y:S02]  /*0770*/  @!P0 LDG.E.64 R12, desc[UR6][R4.64] ;  /* 0x00000006040c8981 */ /* 0x000564000c1e1b00 */
.L_x_6:
[----:B-----5:R-:W-:-:S06]  /*0780*/  IMAD.WIDE.U32 R12, R11, 0x4, R12 ;  /* 0x000000040b0c7825 */ /* 0x020fcc00078e000c */
[----:B------:R-:W3:Y:S01]  /*0790*/  LDG.E R12, desc[UR6][R12.64+0xc] ;  /* 0x00000c060c0c7981 */ /* 0x000ee2000c1e1900 */
[----:B--2---:R-:W-:Y:S01]  /*07a0*/  VIADD R16, R11, 0x3 ;  /* 0x000000030b107836 */ /* 0x004fe20000000000 */
[----:B---3--:R-:W-:-:S04]  /*07b0*/  ISETP.NE.AND P0, PT, R12, 0x1869f, PT ;  /* 0x0001869f0c00780c */ /* 0x008fc80003f05270 */
[----:B------:R-:W-:-:S13]  /*07c0*/  ISETP.EQ.OR P0, PT, R7, R16, !P0 ;  /* 0x000000100700720c */ /* 0x000fda0004702670 */
[----:B------:R-:W-:Y:S05]  /*07d0*/  @P0 BRA `(.L_x_7) ;  /* 0x0000000000180947 */ /* 0x000fea0003800000 */
[----:B------:R-:W2:Y:S01]  /*07e0*/  LDG.E.U8 R12, desc[UR6][R14.64+0x3] ;  /* 0x000003060e0c7981 */ /* 0x000ea2000c1e1100 */
[----:B------:R-:W-:Y:S01]  /*07f0*/  IMAD.MOV.U32 R16, RZ, RZ, 0x1 ;  /* 0x00000001ff107424 */ /* 0x000fe200078e00ff */
[----:B--2---:R-:W-:-:S13]  /*0800*/  ISETP.NE.AND P0, PT, R12, RZ, PT ;  /* 0x000000ff0c00720c */ /* 0x004fda0003f05270 */
[----:B------:R-:W1:Y:S01]  /*0810*/  @!P0 LDC.64 R12, c[0x0][0x398] ;  /* 0x0000e600ff0c8b82 */ /* 0x000e620000000a00 */
[----:B------:R2:W-:Y:S04]  /*0820*/  @!P0 STG.E.U8 desc[UR6][R14.64+0x3], R16 ;  /* 0x000003100e008986 */ /* 0x0005e8000c101106 */
[----:B-1----:R2:W-:Y:S02]  /*0830*/  @!P0 STG.E.U8 desc[UR6][R12.64], RZ ;  /* 0x000000ff0c008986 */ /* 0x0025e4000c101106 */
.L_x_7:
[----:B------:R-:W-:Y:S02]  /*0840*/  VIADD R11, R11, 0x4 ;  /* 0x000000040b0b7836 */ /* 0x000fe40000000000 */
[----:B------:R-:W-:-:S03]  /*0850*/  VIADD R18, R18, 0x4 ;  /* 0x0000000412127836 */ /* 0x000fc60000000000 */
[----:B0-----:R-:W-:-:S13]  /*0860*/  ISETP.NE.AND P0, PT, R11, UR4, PT ;  /* 0x000000040b007c0c */ /* 0x001fda000bf05270 */
[----:B------:R-:W-:Y:S05]  /*0870*/  @P0 BRA `(.L_x_8) ;  /* 0xfffffffc001c0947 */ /* 0x000fea000383ffff */
.L_x_0:
[----:B------:R-:W-:-:S05]  /*0880*/  VIADD R7, R7, 0x1 ;  /* 0x0000000107077836 */ /* 0x000fca0000000000 */
[----:B------:R-:W-:-:S13]  /*0890*/  ISETP.NE.AND P0, PT, R7, UR4, PT ;  /* 0x0000000407007c0c */ /* 0x000fda000bf05270 */
[----:B------:R-:W-:Y:S05]  /*08a0*/  @P0 BRA `(.L_x_9) ;  /* 0xfffffff8001c0947 */ /* 0x000fea000383ffff */
[----:B------:R-:W-:Y:S05]  /*08b0*/  EXIT ;  /* 0x000000000000794d */ /* 0x000fea0003800000 */
.L_x_10:
[----:B------:R-:W-:-:S00]  /*08c0*/  BRA `(.L_x_10) ;  /* 0xfffffffc00fc7947 */ /* 0x000fc0000383ffff */
[----:B------:R-:W-:-:S00]  /*08d0*/  NOP ;  /* 0x0000000000007918 */ /* 0x000fc00000000000 */
        /* <DEDUP_REMOVED lines=10> */
.L_x_11:


//--------------------- .nv.shared.reserved.0     --------------------------
	.section	.nv.shared.reserved.0,"aw",@nobits
	.weak		__nv_reservedSMEM_offset_0_alias
	.size		__nv_reservedSMEM_offset_0_alias, 0, 64
	.other		__nv_reservedSMEM_offset_0_alias,@"STO_CUDA_RESERVED_SHARED STV_DEFAULT"
__nv_reservedSMEM_offset_0_alias:
	.zero		0
	.zero		64


//--------------------- .nv.constant0._Z6vecBfsiPPiPbS1_ --------------------------
	.section	.nv.constant0._Z6vecBfsiPPiPbS1_,"a",@progbits
	.sectionflags	@""
	.align	4
.nv.constant0._Z6vecBfsiPPiPbS1_:
	.zero		928


//--------------------- SYMBOLS --------------------------

	.type		.nv.reservedSmem.offset0,@object
	.size		.nv.reservedSmem.offset0,0x4
